//
// Generated by NVIDIA NVVM Compiler
//
// Compiler Build ID: CL-36424714
// Cuda compilation tools, release 13.0, V13.0.88
// Based on NVVM 20.0.0
//

.version 9.0
.target sm_100
.address_size 64

	// .globl	_Z10complexMulP6float2PKS_S2_i

.visible .entry _Z10complexMulP6float2PKS_S2_i(
	.param .u64 .ptr .align 1 _Z10complexMulP6float2PKS_S2_i_param_0,
	.param .u64 .ptr .align 1 _Z10complexMulP6float2PKS_S2_i_param_1,
	.param .u64 .ptr .align 1 _Z10complexMulP6float2PKS_S2_i_param_2,
	.param .u32 _Z10complexMulP6float2PKS_S2_i_param_3
)
{
	.reg .pred 	%p<2>;
	.reg .b32 	%r<6>;
	.reg .b32 	%f<10>;
	.reg .b64 	%rd<11>;

	ld.param.u64 	%rd1, [_Z10complexMulP6float2PKS_S2_i_param_0];
	ld.param.u64 	%rd2, [_Z10complexMulP6float2PKS_S2_i_param_1];
	ld.param.u64 	%rd3, [_Z10complexMulP6float2PKS_S2_i_param_2];
	ld.param.u32 	%r2, [_Z10complexMulP6float2PKS_S2_i_param_3];
	mov.u32 	%r3, %ctaid.x;
	mov.u32 	%r4, %ntid.x;
	mov.u32 	%r5, %tid.x;
	mad.lo.s32 	%r1, %r3, %r4, %r5;
	setp.ge.s32 	%p1, %r1, %r2;
	@%p1 bra 	$L__BB0_2;
	cvta.to.global.u64 	%rd4, %rd2;
	cvta.to.global.u64 	%rd5, %rd3;
	cvta.to.global.u64 	%rd6, %rd1;
	mul.wide.s32 	%rd7, %r1, 8;
	add.s64 	%rd8, %rd4, %rd7;
	ld.global.v2.f32 	{%f1, %f2}, [%rd8];
	add.s64 	%rd9, %rd5, %rd7;
	ld.global.v2.f32 	{%f3, %f4}, [%rd9];
	mul.f32 	%f5, %f1, %f3;
	mul.f32 	%f6, %f2, %f4;
	sub.f32 	%f7, %f5, %f6;
	add.s64 	%rd10, %rd6, %rd7;
	mul.f32 	%f8, %f1, %f4;
	fma.rn.f32 	%f9, %f2, %f3, %f8;
	st.global.v2.f32 	[%rd10], {%f7, %f9};
$L__BB0_2:
	ret;

}
	// .globl	_Z13complexMulAddP6float2PKS_S2_i
.visible .entry _Z13complexMulAddP6float2PKS_S2_i(
	.param .u64 .ptr .align 1 _Z13complexMulAddP6float2PKS_S2_i_param_0,
	.param .u64 .ptr .align 1 _Z13complexMulAddP6float2PKS_S2_i_param_1,
	.param .u64 .ptr .align 1 _Z13complexMulAddP6float2PKS_S2_i_param_2,
	.param .u32 _Z13complexMulAddP6float2PKS_S2_i_param_3
)
{
	.reg .pred 	%p<2>;
	.reg .b32 	%r<6>;
	.reg .b32 	%f<14>;
	.reg .b64 	%rd<11>;

	ld.param.u64 	%rd1, [_Z13complexMulAddP6float2PKS_S2_i_param_0];
	ld.param.u64 	%rd2, [_Z13complexMulAddP6float2PKS_S2_i_param_1];
	ld.param.u64 	%rd3, [_Z13complexMulAddP6float2PKS_S2_i_param_2];
	ld.param.u32 	%r2, [_Z13complexMulAddP6float2PKS_S2_i_param_3];
	mov.u32 	%r3, %ctaid.x;
	mov.u32 	%r4, %ntid.x;
	mov.u32 	%r5, %tid.x;
	mad.lo.s32 	%r1, %r3, %r4, %r5;
	setp.ge.s32 	%p1, %r1, %r2;
	@%p1 bra 	$L__BB1_2;
	cvta.to.global.u64 	%rd4, %rd2;
	cvta.to.global.u64 	%rd5, %rd3;
	cvta.to.global.u64 	%rd6, %rd1;
	mul.wide.s32 	%rd7, %r1, 8;
	add.s64 	%rd8, %rd4, %rd7;
	ld.global.v2.f32 	{%f1, %f2}, [%rd8];
	add.s64 	%rd9, %rd5, %rd7;
	ld.global.v2.f32 	{%f3, %f4}, [%rd9];
	mul.f32 	%f5, %f1, %f3;
	mul.f32 	%f6, %f2, %f4;
	sub.f32 	%f7, %f5, %f6;
	add.s64 	%rd10, %rd6, %rd7;
	ld.global.v2.f32 	{%f8, %f9}, [%rd10];
	add.f32 	%f10, %f8, %f7;
	mul.f32 	%f11, %f1, %f4;
	fma.rn.f32 	%f12, %f2, %f3, %f11;
	add.f32 	%f13, %f12, %f9;
	st.global.v2.f32 	[%rd10], {%f10, %f13};
$L__BB1_2:
	ret;

}
	// .globl	_Z9normalizeP6float2if
.visible .entry _Z9normalizeP6float2if(
	.param .u64 .ptr .align 1 _Z9normalizeP6float2if_param_0,
	.param .u32 _Z9normalizeP6float2if_param_1,
	.param .f32 _Z9normalizeP6float2if_param_2
)
{
	.reg .pred 	%p<2>;
	.reg .b32 	%r<6>;
	.reg .b32 	%f<6>;
	.reg .b64 	%rd<5>;

	ld.param.u64 	%rd1, [_Z9normalizeP6float2if_param_0];
	ld.param.u32 	%r2, [_Z9normalizeP6float2if_param_1];
	ld.param.f32 	%f1, [_Z9normalizeP6float2if_param_2];
	mov.u32 	%r3, %ctaid.x;
	mov.u32 	%r4, %ntid.x;
	mov.u32 	%r5, %tid.x;
	mad.lo.s32 	%r1, %r3, %r4, %r5;
	setp.ge.s32 	%p1, %r1, %r2;
	@%p1 bra 	$L__BB2_2;
	cvta.to.global.u64 	%rd2, %rd1;
	mul.wide.s32 	%rd3, %r1, 8;
	add.s64 	%rd4, %rd2, %rd3;
	ld.global.v2.f32 	{%f2, %f3}, [%rd4];
	mul.f32 	%f4, %f1, %f2;
	mul.f32 	%f5, %f1, %f3;
	st.global.v2.f32 	[%rd4], {%f4, %f5};
$L__BB2_2:
	ret;

}


// ===== COMPILED SASS (sm_100) =====

	.target	sm_100

	.elftype	@"ET_EXEC"


//--------------------- .note.nv.tkinfo           --------------------------
	.section	.note.nv.tkinfo,"",@"SHT_NOTE"
	.sectionflags	@"SHF_NOTE_NV_TKINFO"
	.tkinfo
        /*0018*/ 	.word	0x00000002
        /*0030*/ 	.string	""
        /*0030*/ 	.string	"ptxas"
        /*0030*/ 	.string	"Cuda compilation tools, release 13.0, V13.0.88"
        /*0030*/ 	.string	"Build cuda_13.0.r13.0/compiler.36424714_0"
        /*0030*/ 	.string	"-arch sm_100 -m 64 "



//--------------------- .note.nv.cuinfo           --------------------------
	.section	.note.nv.cuinfo,"",@"SHT_NOTE"
	.sectionflags	@"SHF_NOTE_NV_CUINFO"
        /*0018*/ 	.short	0x0002
        /*001a*/ 	.short	0x0064
        /*001c*/ 	.short	0x0082
	.zero		2


//--------------------- .nv.info                  --------------------------
	.section	.nv.info,"",@"SHT_CUDA_INFO"
	.align	4


	//----- nvinfo : EIATTR_REGCOUNT
	.align		4
        /*0000*/ 	.byte	0x04, 0x2f
        /*0002*/ 	.short	(.L_1 - .L_0)
	.align		4
.L_0:
        /*0004*/ 	.word	index@(_Z10complexMulP6float2PKS_S2_i)
        /*0008*/ 	.word	0x0000000e


	//----- nvinfo : EIATTR_FRAME_SIZE
	.align		4
.L_1:
        /*000c*/ 	.byte	0x04, 0x11
        /*000e*/ 	.short	(.L_3 - .L_2)
	.align		4
.L_2:
        /*0010*/ 	.word	index@(_Z10complexMulP6float2PKS_S2_i)
        /*0014*/ 	.word	0x00000000


	//----- nvinfo : EIATTR_REGCOUNT
	.align		4
.L_3:
        /*0018*/ 	.byte	0x04, 0x2f
        /*001a*/ 	.short	(.L_5 - .L_4)
	.align		4
.L_4:
        /*001c*/ 	.word	index@(_Z13complexMulAddP6float2PKS_S2_i)
        /*0020*/ 	.word	0x0000000e


	//----- nvinfo : EIATTR_FRAME_SIZE
	.align		4
.L_5:
        /*0024*/ 	.byte	0x04, 0x11
        /*0026*/ 	.short	(.L_7 - .L_6)
	.align		4
.L_6:
        /*0028*/ 	.word	index@(_Z13complexMulAddP6float2PKS_S2_i)
        /*002c*/ 	.word	0x00000000


	//----- nvinfo : EIATTR_REGCOUNT
	.align		4
.L_7:
        /*0030*/ 	.byte	0x04, 0x2f
        /*0032*/ 	.short	(.L_9 - .L_8)
	.align		4
.L_8:
        /*0034*/ 	.word	index@(_Z9normalizeP6float2if)
        /*0038*/ 	.word	0x00000008


	//----- nvinfo : EIATTR_FRAME_SIZE
	.align		4
.L_9:
        /*003c*/ 	.byte	0x04, 0x11
        /*003e*/ 	.short	(.L_11 - .L_10)
	.align		4
.L_10:
        /*0040*/ 	.word	index@(_Z9normalizeP6float2if)
        /*0044*/ 	.word	0x00000000


	//----- nvinfo : EIATTR_MIN_STACK_SIZE
	.align		4
.L_11:
        /*0048*/ 	.byte	0x04, 0x12
        /*004a*/ 	.short	(.L_13 - .L_12)
	.align		4
.L_12:
        /*004c*/ 	.word	index@(_Z9normalizeP6float2if)
        /*0050*/ 	.word	0x00000000


	//----- nvinfo : EIATTR_MIN_STACK_SIZE
	.align		4
.L_13:
        /*0054*/ 	.byte	0x04, 0x12
        /*0056*/ 	.short	(.L_15 - .L_14)
	.align		4
.L_14:
        /*0058*/ 	.word	index@(_Z13complexMulAddP6float2PKS_S2_i)
        /*005c*/ 	.word	0x00000000


	//----- nvinfo : EIATTR_MIN_STACK_SIZE
	.align		4
.L_15:
        /*0060*/ 	.byte	0x04, 0x12
        /*0062*/ 	.short	(.L_17 - .L_16)
	.align		4
.L_16:
        /*0064*/ 	.word	index@(_Z10complexMulP6float2PKS_S2_i)
        /*0068*/ 	.word	0x00000000
.L_17:


//--------------------- .nv.compat                --------------------------
	.section	.nv.compat,"",@"SHT_CUDA_COMPAT_INFO"
	.align	4
        /*0000*/ 	.byte	0x02, 0x09, 0x00, 0x00, 0x02, 0x02, 0x01, 0x00, 0x02, 0x05, 0x05, 0x00, 0x03, 0x07, 0x01, 0x01
        /*0010*/ 	.byte	0x02, 0x03, 0x00, 0x00, 0x02, 0x06, 0x01, 0x00, 0x04, 0x0b, 0x08, 0x00, 0x09, 0x00, 0x00, 0x00
        /*0020*/ 	.byte	0x00, 0x00, 0x00, 0x00


//--------------------- .nv.info._Z9normalizeP6float2if --------------------------
	.section	.nv.info._Z9normalizeP6float2if,"",@"SHT_CUDA_INFO"
	.sectionflags	@""
	.align	4


	//----- nvinfo : EIATTR_CUDA_API_VERSION
	.align		4
        /*0000*/ 	.byte	0x04, 0x37
        /*0002*/ 	.short	(.L_19 - .L_18)
.L_18:
        /*0004*/ 	.word	0x00000082


	//----- nvinfo : EIATTR_KPARAM_INFO
	.align		4
.L_19:
        /*0008*/ 	.byte	0x04, 0x17
        /*000a*/ 	.short	(.L_21 - .L_20)
.L_20:
        /*000c*/ 	.word	0x00000000
        /*0010*/ 	.short	0x0002
        /*0012*/ 	.short	0x000c
        /*0014*/ 	.byte	0x00, 0xf0, 0x11, 0x00


	//----- nvinfo : EIATTR_KPARAM_INFO
	.align		4
.L_21:
        /*0018*/ 	.byte	0x04, 0x17
        /*001a*/ 	.short	(.L_23 - .L_22)
.L_22:
        /*001c*/ 	.word	0x00000000
        /*0020*/ 	.short	0x0001
        /*0022*/ 	.short	0x0008
        /*0024*/ 	.byte	0x00, 0xf0, 0x11, 0x00


	//----- nvinfo : EIATTR_KPARAM_INFO
	.align		4
.L_23:
        /*0028*/ 	.byte	0x04, 0x17
        /*002a*/ 	.short	(.L_25 - .L_24)
.L_24:
        /*002c*/ 	.word	0x00000000
        /*0030*/ 	.short	0x0000
        /*0032*/ 	.short	0x0000
        /*0034*/ 	.byte	0x00, 0xf5, 0x21, 0x00


	//----- nvinfo : EIATTR_SPARSE_MMA_MASK
	.align		4
.L_25:
        /*0038*/ 	.byte	0x03, 0x50
        /*003a*/ 	.short	0x0000


	//----- nvinfo : EIATTR_MAXREG_COUNT
	.align		4
        /*003c*/ 	.byte	0x03, 0x1b
        /*003e*/ 	.short	0x00ff


	//----- nvinfo : EIATTR_MERCURY_ISA_VERSION
	.align		4
        /*0040*/ 	.byte	0x03, 0x5f
        /*0042*/ 	.short	0x0101


	//----- nvinfo : EIATTR_VRC_CTA_INIT_COUNT
	.align		4
        /*0044*/ 	.byte	0x02, 0x4a
	.zero		1
	.zero		1


	//----- nvinfo : EIATTR_EXIT_INSTR_OFFSETS
	.align		4
        /*0048*/ 	.byte	0x04, 0x1c
        /*004a*/ 	.short	(.L_27 - .L_26)


	//   ....[0]....
.L_26:
        /*004c*/ 	.word	0x00000070


	//   ....[1]....
        /*0050*/ 	.word	0x00000100


	//----- nvinfo : EIATTR_CBANK_PARAM_SIZE
	.align		4
.L_27:
        /*0054*/ 	.byte	0x03, 0x19
        /*0056*/ 	.short	0x0010


	//----- nvinfo : EIATTR_PARAM_CBANK
	.align		4
        /*0058*/ 	.byte	0x04, 0x0a
        /*005a*/ 	.short	(.L_29 - .L_28)
	.align		4
.L_28:
        /*005c*/ 	.word	index@(.nv.constant0._Z9normalizeP6float2if)
        /*0060*/ 	.short	0x0380
        /*0062*/ 	.short	0x0010


	//----- nvinfo : EIATTR_SW_WAR
	.align		4
.L_29:
        /*0064*/ 	.byte	0x04, 0x36
        /*0066*/ 	.short	(.L_31 - .L_30)
.L_30:
        /*0068*/ 	.word	0x00000008
.L_31:


//--------------------- .nv.info._Z13complexMulAddP6float2PKS_S2_i --------------------------
	.section	.nv.info._Z13complexMulAddP6float2PKS_S2_i,"",@"SHT_CUDA_INFO"
	.sectionflags	@""
	.align	4


	//----- nvinfo : EIATTR_CUDA_API_VERSION
	.align		4
        /*0000*/ 	.byte	0x04, 0x37
        /*0002*/ 	.short	(.L_33 - .L_32)
.L_32:
        /*0004*/ 	.word	0x00000082


	//----- nvinfo : EIATTR_KPARAM_INFO
	.align		4
.L_33:
        /*0008*/ 	.byte	0x04, 0x17
        /*000a*/ 	.short	(.L_35 - .L_34)
.L_34:
        /*000c*/ 	.word	0x00000000
        /*0010*/ 	.short	0x0003
        /*0012*/ 	.short	0x0018
        /*0014*/ 	.byte	0x00, 0xf0, 0x11, 0x00


	//----- nvinfo : EIATTR_KPARAM_INFO
	.align		4
.L_35:
        /*0018*/ 	.byte	0x04, 0x17
        /*001a*/ 	.short	(.L_37 - .L_36)
.L_36:
        /*001c*/ 	.word	0x00000000
        /*0020*/ 	.short	0x0002
        /*0022*/ 	.short	0x0010
        /*0024*/ 	.byte	0x00, 0xf5, 0x21, 0x00


	//----- nvinfo : EIATTR_KPARAM_INFO
	.align		4
.L_37:
        /*0028*/ 	.byte	0x04, 0x17
        /*002a*/ 	.short	(.L_39 - .L_38)
.L_38:
        /*002c*/ 	.word	0x00000000
        /*0030*/ 	.short	0x0001
        /*0032*/ 	.short	0x0008
        /*0034*/ 	.byte	0x00, 0xf5, 0x21, 0x00


	//----- nvinfo : EIATTR_KPARAM_INFO
	.align		4
.L_39:
        /*0038*/ 	.byte	0x04, 0x17
        /*003a*/ 	.short	(.L_41 - .L_40)
.L_40:
        /*003c*/ 	.word	0x00000000
        /*0040*/ 	.short	0x0000
        /*0042*/ 	.short	0x0000
        /*0044*/ 	.byte	0x00, 0xf5, 0x21, 0x00


	//----- nvinfo : EIATTR_SPARSE_MMA_MASK
	.align		4
.L_41:
        /*0048*/ 	.byte	0x03, 0x50
        /*004a*/ 	.short	0x0000


	//----- nvinfo : EIATTR_MAXREG_COUNT
	.align		4
        /*004c*/ 	.byte	0x03, 0x1b
        /*004e*/ 	.short	0x00ff


	//----- nvinfo : EIATTR_MERCURY_ISA_VERSION
	.align		4
        /*0050*/ 	.byte	0x03, 0x5f
        /*0052*/ 	.short	0x0101


	//----- nvinfo : EIATTR_VRC_CTA_INIT_COUNT
	.align		4
        /*0054*/ 	.byte	0x02, 0x4a
	.zero		1
	.zero		1


	//----- nvinfo : EIATTR_EXIT_INSTR_OFFSETS
	.align		4
        /*0058*/ 	.byte	0x04, 0x1c
        /*005a*/ 	.short	(.L_43 - .L_42)


	//   ....[0]....
.L_42:
        /*005c*/ 	.word	0x00000070


	//   ....[1]....
        /*0060*/ 	.word	0x00000190


	//----- nvinfo : EIATTR_CBANK_PARAM_SIZE
	.align		4
.L_43:
        /*0064*/ 	.byte	0x03, 0x19
        /*0066*/ 	.short	0x001c


	//----- nvinfo : EIATTR_PARAM_CBANK
	.align		4
        /*0068*/ 	.byte	0x04, 0x0a
        /*006a*/ 	.short	(.L_45 - .L_44)
	.align		4
.L_44:
        /*006c*/ 	.word	index@(.nv.constant0._Z13complexMulAddP6float2PKS_S2_i)
        /*0070*/ 	.short	0x0380
        /*0072*/ 	.short	0x001c


	//----- nvinfo : EIATTR_SW_WAR
	.align		4
.L_45:
        /*0074*/ 	.byte	0x04, 0x36
        /*0076*/ 	.short	(.L_47 - .L_46)
.L_46:
        /*0078*/ 	.word	0x00000008
.L_47:


//--------------------- .nv.info._Z10complexMulP6float2PKS_S2_i --------------------------
	.section	.nv.info._Z10complexMulP6float2PKS_S2_i,"",@"SHT_CUDA_INFO"
	.sectionflags	@""
	.align	4


	//----- nvinfo : EIATTR_CUDA_API_VERSION
	.align		4
        /*0000*/ 	.byte	0x04, 0x37
        /*0002*/ 	.short	(.L_49 - .L_48)
.L_48:
        /*0004*/ 	.word	0x00000082


	//----- nvinfo : EIATTR_KPARAM_INFO
	.align		4
.L_49:
        /*0008*/ 	.byte	0x04, 0x17
        /*000a*/ 	.short	(.L_51 - .L_50)
.L_50:
        /*000c*/ 	.word	0x00000000
        /*0010*/ 	.short	0x0003
        /*0012*/ 	.short	0x0018
        /*0014*/ 	.byte	0x00, 0xf0, 0x11, 0x00


	//----- nvinfo : EIATTR_KPARAM_INFO
	.align		4
.L_51:
        /*0018*/ 	.byte	0x04, 0x17
        /*001a*/ 	.short	(.L_53 - .L_52)
.L_52:
        /*001c*/ 	.word	0x00000000
        /*0020*/ 	.short	0x0002
        /*0022*/ 	.short	0x0010
        /*0024*/ 	.byte	0x00, 0xf5, 0x21, 0x00


	//----- nvinfo : EIATTR_KPARAM_INFO
	.align		4
.L_53:
        /*0028*/ 	.byte	0x04, 0x17
        /*002a*/ 	.short	(.L_55 - .L_54)
.L_54:
        /*002c*/ 	.word	0x00000000
        /*0030*/ 	.short	0x0001
        /*0032*/ 	.short	0x0008
        /*0034*/ 	.byte	0x00, 0xf5, 0x21, 0x00


	//----- nvinfo : EIATTR_KPARAM_INFO
	.align		4
.L_55:
        /*0038*/ 	.byte	0x04, 0x17
        /*003a*/ 	.short	(.L_57 - .L_56)
.L_56:
        /*003c*/ 	.word	0x00000000
        /*0040*/ 	.short	0x0000
        /*0042*/ 	.short	0x0000
        /*0044*/ 	.byte	0x00, 0xf5, 0x21, 0x00


	//----- nvinfo : EIATTR_SPARSE_MMA_MASK
	.align		4
.L_57:
        /*0048*/ 	.byte	0x03, 0x50
        /*004a*/ 	.short	0x0000


	//----- nvinfo : EIATTR_MAXREG_COUNT
	.align		4
        /*004c*/ 	.byte	0x03, 0x1b
        /*004e*/ 	.short	0x00ff


	//----- nvinfo : EIATTR_MERCURY_ISA_VERSION
	.align		4
        /*0050*/ 	.byte	0x03, 0x5f
        /*0052*/ 	.short	0x0101


	//----- nvinfo : EIATTR_VRC_CTA_INIT_COUNT
	.align		4
        /*0054*/ 	.byte	0x02, 0x4a
	.zero		1
	.zero		1


	//----- nvinfo : EIATTR_EXIT_INSTR_OFFSETS
	.align		4
        /*0058*/ 	.byte	0x04, 0x1c
        /*005a*/ 	.short	(.L_59 - .L_58)


	//   ....[0]....
.L_58:
        /*005c*/ 	.word	0x00000070


	//   ....[1]....
        /*0060*/ 	.word	0x00000160


	//----- nvinfo : EIATTR_CBANK_PARAM_SIZE
	.align		4
.L_59:
        /*0064*/ 	.byte	0x03, 0x19
        /*0066*/ 	.short	0x001c


	//----- nvinfo : EIATTR_PARAM_CBANK
	.align		4
        /*0068*/ 	.byte	0x04, 0x0a
        /*006a*/ 	.short	(.L_61 - .L_60)
	.align		4
.L_60:
        /*006c*/ 	.word	index@(.nv.constant0._Z10complexMulP6float2PKS_S2_i)
        /*0070*/ 	.short	0x0380
        /*0072*/ 	.short	0x001c


	//----- nvinfo : EIATTR_SW_WAR
	.align		4
.L_61:
        /*0074*/ 	.byte	0x04, 0x36
        /*0076*/ 	.short	(.L_63 - .L_62)
.L_62:
        /*0078*/ 	.word	0x00000008
.L_63:


//--------------------- .nv.callgraph             --------------------------
	.section	.nv.callgraph,"",@"SHT_CUDA_CALLGRAPH"
	.align	4
	.sectionentsize	8
	.align		4
        /*0000*/ 	.word	0x00000000
	.align		4
        /*0004*/ 	.word	0xffffffff
	.align		4
        /*0008*/ 	.word	0x00000000
	.align		4
        /*000c*/ 	.word	0xfffffffe
	.align		4
        /*0010*/ 	.word	0x00000000
	.align		4
        /*0014*/ 	.word	0xfffffffd
	.align		4
        /*0018*/ 	.word	0x00000000
	.align		4
        /*001c*/ 	.word	0xfffffffc


//--------------------- .text._Z9normalizeP6float2if --------------------------
	.section	.text._Z9normalizeP6float2if,"ax",@progbits
	.align	128
        .global         _Z9normalizeP6float2if
        .type           _Z9normalizeP6float2if,@function
        .size           _Z9normalizeP6float2if,(.L_x_3 - _Z9normalizeP6float2if)
        .other          _Z9normalizeP6float2if,@"STO_CUDA_ENTRY STV_DEFAULT"
_Z9normalizeP6float2if:
.text._Z9normalizeP6float2if:
[----:B------:R-:W-:Y:S01]  /*0000*/  LDC R1, c[0x0][0x37c] ;  /* 0x0000df00ff017b82 */ /* 0x000fe20000000800 */
[----:B------:R-:W0:Y:S07]  /*0010*/  S2R R0, SR_TID.X ;  /* 0x0000000000007919 */ /* 0x000e2e0000002100 */
[----:B------:R-:W0:Y:S01]  /*0020*/  S2UR UR4, SR_CTAID.X ;  /* 0x00000000000479c3 */ /* 0x000e220000002500 */
[----:B------:R-:W1:Y:S07]  /*0030*/  LDCU UR5, c[0x0][0x388] ;  /* 0x00007100ff0577ac */ /* 0x000e6e0008000800 */
[----:B------:R-:W0:Y:S02]  /*0040*/  LDC R5, c[0x0][0x360] ;  /* 0x0000d800ff057b82 */ /* 0x000e240000000800 */
[----:B0-----:R-:W-:-:S05]  /*0050*/  IMAD R5, R5, UR4, R0 ;  /* 0x0000000405057c24 */ /* 0x001fca000f8e0200 */
[----:B-1----:R-:W-:-:S13]  /*0060*/  ISETP.GE.AND P0, PT, R5, UR5, PT ;  /* 0x0000000505007c0c */ /* 0x002fda000bf06270 */
[----:B------:R-:W-:Y:S05]  /*0070*/  @P0 EXIT ;  /* 0x000000000000094d */ /* 0x000fea0003800000 */
[----:B------:R-:W0:Y:S01]  /*0080*/  LDC.64 R2, c[0x0][0x380] ;  /* 0x0000e000ff027b82 */ /* 0x000e220000000a00 */
[----:B------:R-:W1:Y:S01]  /*0090*/  LDCU.64 UR4, c[0x0][0x358] ;  /* 0x00006b00ff0477ac */ /* 0x000e620008000a00 */
[----:B------:R-:W2:Y:S01]  /*00a0*/  LDCU UR6, c[0x0][0x38c] ;  /* 0x00007180ff0677ac */ /* 0x000ea20008000800 */
[----:B0-----:R-:W-:-:S05]  /*00b0*/  IMAD.WIDE R2, R5, 0x8, R2 ;  /* 0x0000000805027825 */ /* 0x001fca00078e0202 */
[----:B-1----:R-:W2:Y:S02]  /*00c0*/  LDG.E.64 R4, desc[UR4][R2.64] ;  /* 0x0000000402047981 */ /* 0x002ea4000c1e1b00 */
[----:B--2---:R-:W-:Y:S01]  /*00d0*/  FMUL R4, R4, UR6 ;  /* 0x0000000604047c20 */ /* 0x004fe20008400000 */
[----:B------:R-:W-:-:S05]  /*00e0*/  FMUL R5, R5, UR6 ;  /* 0x0000000605057c20 */ /* 0x000fca0008400000 */
[----:B------:R-:W-:Y:S01]  /*00f0*/  STG.E.64 desc[UR4][R2.64], R4 ;  /* 0x0000000402007986 */ /* 0x000fe2000c101b04 */
[----:B------:R-:W-:Y:S05]  /*0100*/  EXIT ;  /* 0x000000000000794d */ /* 0x000fea0003800000 */
.L_x_0:
[----:B------:R-:W-:-:S00]  /*0110*/  BRA `(.L_x_0) ;  /* 0xfffffffc00fc7947 */ /* 0x000fc0000383ffff */
[----:B------:R-:W-:-:S00]  /*0120*/  NOP ;  /* 0x0000000000007918 */ /* 0x000fc00000000000 */
        /* <DEDUP_REMOVED lines=13> */
.L_x_3:


//--------------------- .text._Z13complexMulAddP6float2PKS_S2_i --------------------------
	.section	.text._Z13complexMulAddP6float2PKS_S2_i,"ax",@progbits
	.align	128
        .global         _Z13complexMulAddP6float2PKS_S2_i
        .type           _Z13complexMulAddP6float2PKS_S2_i,@function
        .size           _Z13complexMulAddP6float2PKS_S2_i,(.L_x_4 - _Z13complexMulAddP6float2PKS_S2_i)
        .other          _Z13complexMulAddP6float2PKS_S2_i,@"STO_CUDA_ENTRY STV_DEFAULT"
_Z13complexMulAddP6float2PKS_S2_i:
.text._Z13complexMulAddP6float2PKS_S2_i:
        /* <DEDUP_REMOVED lines=9> */
[----:B------:R-:W1:Y:S07]  /*0090*/  LDCU.64 UR4, c[0x0][0x358] ;  /* 0x00006b00ff0477ac */ /* 0x000e6e0008000a00 */
[----:B------:R-:W2:Y:S08]  /*00a0*/  LDC.64 R4, c[0x0][0x390] ;  /* 0x0000e400ff047b82 */ /* 0x000eb00000000a00 */
[----:B------:R-:W3:Y:S01]  /*00b0*/  LDC.64 R6, c[0x0][0x380] ;  /* 0x0000e000ff067b82 */ /* 0x000ee20000000a00 */
[----:B0-----:R-:W-:-:S06]  /*00c0*/  IMAD.WIDE R2, R9, 0x8, R2 ;  /* 0x0000000809027825 */ /* 0x001fcc00078e0202 */
[----:B-1----:R-:W4:Y:S01]  /*00d0*/  LDG.E.64 R2, desc[UR4][R2.64] ;  /* 0x0000000402027981 */ /* 0x002f22000c1e1b00 */
[----:B--2---:R-:W-:-:S06]  /*00e0*/  IMAD.WIDE R4, R9, 0x8, R4 ;  /* 0x0000000809047825 */ /* 0x004fcc00078e0204 */
[----:B------:R-:W4:Y:S01]  /*00f0*/  LDG.E.64 R4, desc[UR4][R4.64] ;  /* 0x0000000404047981 */ /* 0x000f22000c1e1b00 */
[----:B---3--:R-:W-:-:S05]  /*0100*/  IMAD.WIDE R6, R9, 0x8, R6 ;  /* 0x0000000809067825 */ /* 0x008fca00078e0206 */
[----:B------:R-:W2:Y:S01]  /*0110*/  LDG.E.64 R10, desc[UR4][R6.64] ;  /* 0x00000004060a7981 */ /* 0x000ea2000c1e1b00 */
[-C--:B----4-:R-:W-:Y:S01]  /*0120*/  FMUL R9, R3, R5.reuse ;  /* 0x0000000503097220 */ /* 0x090fe20000400000 */
[----:B------:R-:W-:-:S03]  /*0130*/  FMUL R0, R2, R5 ;  /* 0x0000000502007220 */ /* 0x000fc60000400000 */
[-C--:B------:R-:W-:Y:S01]  /*0140*/  FFMA R9, R2, R4.reuse, -R9 ;  /* 0x0000000402097223 */ /* 0x080fe20000000809 */
[----:B------:R-:W-:-:S03]  /*0150*/  FFMA R0, R3, R4, R0 ;  /* 0x0000000403007223 */ /* 0x000fc60000000000 */
[----:B--2---:R-:W-:Y:S01]  /*0160*/  FADD R10, R9, R10 ;  /* 0x0000000a090a7221 */ /* 0x004fe20000000000 */
[----:B------:R-:W-:-:S05]  /*0170*/  FADD R11, R11, R0 ;  /* 0x000000000b0b7221 */ /* 0x000fca0000000000 */
[----:B------:R-:W-:Y:S01]  /*0180*/  STG.E.64 desc[UR4][R6.64], R10 ;  /* 0x0000000a06007986 */ /* 0x000fe2000c101b04 */
[----:B------:R-:W-:Y:S05]  /*0190*/  EXIT ;  /* 0x000000000000794d */ /* 0x000fea0003800000 */
.L_x_1:
        /* <DEDUP_REMOVED lines=14> */
.L_x_4:


//--------------------- .text._Z10complexMulP6float2PKS_S2_i --------------------------
	.section	.text._Z10complexMulP6float2PKS_S2_i,"ax",@progbits
	.align	128
        .global         _Z10complexMulP6float2PKS_S2_i
        .type           _Z10complexMulP6float2PKS_S2_i,@function
        .size           _Z10complexMulP6float2PKS_S2_i,(.L_x_5 - _Z10complexMulP6float2PKS_S2_i)
        .other          _Z10complexMulP6float2PKS_S2_i,@"STO_CUDA_ENTRY STV_DEFAULT"
_Z10complexMulP6float2PKS_S2_i:
.text._Z10complexMulP6float2PKS_S2_i:
        /* <DEDUP_REMOVED lines=16> */
[----:B---3--:R-:W-:-:S04]  /*0100*/  IMAD.WIDE R6, R9, 0x8, R6 ;  /* 0x0000000809067825 */ /* 0x008fc800078e0206 */
[-C--:B----4-:R-:W-:Y:S01]  /*0110*/  FMUL R11, R3, R5.reuse ;  /* 0x00000005030b7220 */ /* 0x090fe20000400000 */
[----:B------:R-:W-:-:S03]  /*0120*/  FMUL R0, R2, R5 ;  /* 0x0000000502007220 */ /* 0x000fc60000400000 */
[-C--:B------:R-:W-:Y:S01]  /*0130*/  FFMA R8, R2, R4.reuse, -R11 ;  /* 0x0000000402087223 */ /* 0x080fe2000000080b */
[----:B------:R-:W-:-:S05]  /*0140*/  FFMA R9, R3, R4, R0 ;  /* 0x0000000403097223 */ /* 0x000fca0000000000 */
[----:B------:R-:W-:Y:S01]  /*0150*/  STG.E.64 desc[UR4][R6.64], R8 ;  /* 0x0000000806007986 */ /* 0x000fe2000c101b04 */
[----:B------:R-:W-:Y:S05]  /*0160*/  EXIT ;  /* 0x000000000000794d */ /* 0x000fea0003800000 */
.L_x_2:
        /* <DEDUP_REMOVED lines=9> */
.L_x_5:


//--------------------- .nv.shared.reserved.0     --------------------------
	.section	.nv.shared.reserved.0,"aw",@nobits
	.weak		__nv_reservedSMEM_offset_0_alias
	.size		__nv_reservedSMEM_offset_0_alias, 0, 64
	.other		__nv_reservedSMEM_offset_0_alias,@"STO_CUDA_RESERVED_SHARED STV_DEFAULT"
__nv_reservedSMEM_offset_0_alias:
	.zero		0
	.zero		64


//--------------------- .nv.constant0._Z9normalizeP6float2if --------------------------
	.section	.nv.constant0._Z9normalizeP6float2if,"a",@progbits
	.sectionflags	@""
	.align	4
.nv.constant0._Z9normalizeP6float2if:
	.zero		912


//--------------------- .nv.constant0._Z13complexMulAddP6float2PKS_S2_i --------------------------
	.section	.nv.constant0._Z13complexMulAddP6float2PKS_S2_i,"a",@progbits
	.sectionflags	@""
	.align	4
.nv.constant0._Z13complexMulAddP6float2PKS_S2_i:
	.zero		924


//--------------------- .nv.constant0._Z10complexMulP6float2PKS_S2_i --------------------------
	.section	.nv.constant0._Z10complexMulP6float2PKS_S2_i,"a",@progbits
	.sectionflags	@""
	.align	4
.nv.constant0._Z10complexMulP6float2PKS_S2_i:
	.zero		924


//--------------------- SYMBOLS --------------------------

	.type		.nv.reservedSmem.offset0,@object
	.size		.nv.reservedSmem.offset0,0x4
